	.headerflags	@"EF_CUDA_TEXMODE_UNIFIED EF_CUDA_64BIT_ADDRESS EF_CUDA_ACCELERATORS EF_CUDA_SM90 EF_CUDA_VIRTUAL_SM(EF_CUDA_SM90)"
	.elftype	@"ET_EXEC"


//--------------------- .nv.info                  --------------------------
	.section	.nv.info,"",@"SHT_CUDA_INFO"
	.align	4


	//----- nvinfo : EIATTR_REGCOUNT
	.align		4
        /*0000*/ 	.byte	0x04, 0x2f
        /*0002*/ 	.short	(.L_1 - .L_0)
	.align		4
.L_0:
        /*0004*/ 	.word	index@(triton_poi_fused_convolution_leaky_relu_8)
        /*0008*/ 	.word	0x0000000c


	//----- nvinfo : EIATTR_MIN_STACK_SIZE
	.align		4
.L_1:
        /*000c*/ 	.byte	0x04, 0x12
        /*000e*/ 	.short	(.L_3 - .L_2)
	.align		4
.L_2:
        /*0010*/ 	.word	index@(triton_poi_fused_convolution_leaky_relu_8)
        /*0014*/ 	.word	0x00000000


	//----- nvinfo : EIATTR_FRAME_SIZE
	.align		4
.L_3:
        /*0018*/ 	.byte	0x04, 0x11
        /*001a*/ 	.short	(.L_5 - .L_4)
	.align		4
.L_4:
        /*001c*/ 	.word	index@(triton_poi_fused_convolution_leaky_relu_8)
        /*0020*/ 	.word	0x00000000


	//----- nvinfo : EIATTR_MIN_STACK_SIZE
	.align		4
.L_5:
        /*0024*/ 	.byte	0x04, 0x12
        /*0026*/ 	.short	(.L_7 - .L_6)
	.align		4
.L_6:
        /*0028*/ 	.word	index@(triton_poi_fused_convolution_leaky_relu_8)
        /*002c*/ 	.word	0x00000000
.L_7:


//--------------------- .nv.info.triton_poi_fused_convolution_leaky_relu_8 --------------------------
	.section	.nv.info.triton_poi_fused_convolution_leaky_relu_8,"",@"SHT_CUDA_INFO"
	.sectionflags	@""
	.align	4


	//----- nvinfo : EIATTR_CUDA_API_VERSION
	.align		4
        /*0000*/ 	.byte	0x04, 0x37
        /*0002*/ 	.short	(.L_9 - .L_8)
.L_8:
        /*0004*/ 	.word	0x0000007c


	//----- nvinfo : EIATTR_KPARAM_INFO
	.align		4
.L_9:
        /*0008*/ 	.byte	0x04, 0x17
        /*000a*/ 	.short	(.L_11 - .L_10)
.L_10:
        /*000c*/ 	.word	0x00000000
        /*0010*/ 	.short	0x0002
        /*0012*/ 	.short	0x0010
        /*0014*/ 	.byte	0x00, 0xf0, 0x11, 0x00


	//----- nvinfo : EIATTR_KPARAM_INFO
	.align		4
.L_11:
        /*0018*/ 	.byte	0x04, 0x17
        /*001a*/ 	.short	(.L_13 - .L_12)
.L_12:
        /*001c*/ 	.word	0x00000000
        /*0020*/ 	.short	0x0001
        /*0022*/ 	.short	0x0008
        /*0024*/ 	.byte	0x00, 0xf4, 0x21, 0x00


	//----- nvinfo : EIATTR_KPARAM_INFO
	.align		4
.L_13:
        /*0028*/ 	.byte	0x04, 0x17
        /*002a*/ 	.short	(.L_15 - .L_14)
.L_14:
        /*002c*/ 	.word	0x00000000
        /*0030*/ 	.short	0x0000
        /*0032*/ 	.short	0x0000
        /*0034*/ 	.byte	0x00, 0xf4, 0x21, 0x00


	//----- nvinfo : EIATTR_SPARSE_MMA_MASK
	.align		4
.L_15:
        /*0038*/ 	.byte	0x03, 0x50
        /*003a*/ 	.short	0x0000


	//----- nvinfo : EIATTR_MAXREG_COUNT
	.align		4
        /*003c*/ 	.byte	0x03, 0x1b
        /*003e*/ 	.short	0x00ff


	//----- nvinfo : EIATTR_EXIT_INSTR_OFFSETS
	.align		4
        /*0040*/ 	.byte	0x04, 0x1c
        /*0042*/ 	.short	(.L_17 - .L_16)


	//   ....[0]....
.L_16:
        /*0044*/ 	.word	0x00000170


	//   ....[1]....
        /*0048*/ 	.word	0x00000190


	//----- nvinfo : EIATTR_REQNTID
	.align		4
.L_17:
        /*004c*/ 	.byte	0x04, 0x10
        /*004e*/ 	.short	(.L_19 - .L_18)
.L_18:
        /*0050*/ 	.word	0x00000080
        /*0054*/ 	.word	0x00000001
        /*0058*/ 	.word	0x00000001


	//----- nvinfo : EIATTR_CBANK_PARAM_SIZE
	.align		4
.L_19:
        /*005c*/ 	.byte	0x03, 0x19
        /*005e*/ 	.short	0x0014


	//----- nvinfo : EIATTR_PARAM_CBANK
	.align		4
        /*0060*/ 	.byte	0x04, 0x0a
        /*0062*/ 	.short	(.L_21 - .L_20)
	.align		4
.L_20:
        /*0064*/ 	.word	index@(.nv.constant0.triton_poi_fused_convolution_leaky_relu_8)
        /*0068*/ 	.short	0x0210
        /*006a*/ 	.short	0x0014


	//----- nvinfo : EIATTR_SW_WAR
	.align		4
.L_21:
        /*006c*/ 	.byte	0x04, 0x36
        /*006e*/ 	.short	(.L_23 - .L_22)
.L_22:
        /*0070*/ 	.word	0x00000008
.L_23:


//--------------------- .nv.callgraph             --------------------------
	.section	.nv.callgraph,"",@"SHT_CUDA_CALLGRAPH"
	.align	4
	.sectionentsize	8
	.align		4
        /*0000*/ 	.word	0x00000000
	.align		4
        /*0004*/ 	.word	0xffffffff
	.align		4
        /*0008*/ 	.word	0x00000000
	.align		4
        /*000c*/ 	.word	0xfffffffe
	.align		4
        /*0010*/ 	.word	0x00000000
	.align		4
        /*0014*/ 	.word	0xfffffffd
	.align		4
        /*0018*/ 	.word	0x00000000
	.align		4
        /*001c*/ 	.word	0xfffffffc


//--------------------- .text.triton_poi_fused_convolution_leaky_relu_8 --------------------------
	.section	.text.triton_poi_fused_convolution_leaky_relu_8,"ax",@progbits
	.align	128
        .global         triton_poi_fused_convolution_leaky_relu_8
        .type           triton_poi_fused_convolution_leaky_relu_8,@function
        .size           triton_poi_fused_convolution_leaky_relu_8,(.L_x_1 - triton_poi_fused_convolution_leaky_relu_8)
        .other          triton_poi_fused_convolution_leaky_relu_8,@"STO_CUDA_ENTRY STV_DEFAULT"
triton_poi_fused_convolution_leaky_relu_8:
.text.triton_poi_fused_convolution_leaky_relu_8:
[----:B------:R-:W0:Y:S02]  /*0000*/  LDC R1, c[0x0][0x28] ;  /* 0x00000a00ff017b82 */ /* 0x000e240000000800 */
[----:B------:R-:W1:Y:S01]  /*0010*/  S2R R0, SR_TID.X ;  /* 0x0000000000007919 */ /* 0x000e620000002100 */
[----:B------:R-:W2:Y:S01]  /*0020*/  LDC.64 R2, c[0x0][0x210] ;  /* 0x00008400ff027b82 */ /* 0x000ea20000000a00 */
[----:B------:R-:W-:Y:S01]  /*0030*/  ULDC.64 UR4, c[0x0][0x208] ;  /* 0x0000820000047ab9 */ /* 0x000fe20000000a00 */
[----:B------:R-:W3:Y:S06]  /*0040*/  S2R R7, SR_CTAID.X ;  /* 0x0000000000077919 */ /* 0x000eec0000002500 */
[----:B------:R-:W4:Y:S01]  /*0050*/  LDC.64 R4, c[0x0][0x218] ;  /* 0x00008600ff047b82 */ /* 0x000f220000000a00 */
[----:B-1----:R-:W-:-:S02]  /*0060*/  LOP3.LUT R0, R0, 0x7f, RZ, 0xc0, !PT ;  /* 0x0000007f00007812 */ /* 0x002fc400078ec0ff */
[----:B---3--:R-:W-:-:S03]  /*0070*/  SHF.R.S32.HI R6, RZ, 0x18, R7 ;  /* 0x00000018ff067819 */ /* 0x008fc60000011407 */
[----:B------:R-:W-:Y:S01]  /*0080*/  IMAD R7, R7, 0x80, R0 ;  /* 0x0000008007077824 */ /* 0x000fe200078e0200 */
[----:B------:R-:W-:-:S03]  /*0090*/  SGXT R0, R6, 0x1 ;  /* 0x000000010600781a */ /* 0x000fc60000000200 */
[C---:B--2---:R-:W-:Y:S01]  /*00a0*/  IMAD.WIDE R2, R7.reuse, 0x4, R2 ;  /* 0x0000000407027825 */ /* 0x044fe200078e0202 */
[----:B------:R-:W-:Y:S02]  /*00b0*/  ISETP.GE.AND P1, PT, R7, 0x100, PT ;  /* 0x000001000700780c */ /* 0x000fe40003f26270 */
[----:B------:R-:W-:-:S04]  /*00c0*/  LEA.HI R0, R0, R7, RZ, 0x6 ;  /* 0x0000000700007211 */ /* 0x000fc800078f30ff */
[----:B------:R-:W-:-:S05]  /*00d0*/  LOP3.LUT R0, R0, 0xffffffc0, RZ, 0xc0, !PT ;  /* 0xffffffc000007812 */ /* 0x000fca00078ec0ff */
[----:B------:R-:W-:Y:S01]  /*00e0*/  IMAD.IADD R9, R7, 0x1, -R0 ;  /* 0x0000000107097824 */ /* 0x000fe200078e0a00 */
[----:B------:R-:W-:Y:S01]  /*00f0*/  HFMA2.MMA R0, -RZ, RZ, 0, 0 ;  /* 0x00000000ff007435 */ /* 0x000fe200000001ff */
[----:B------:R-:W-:Y:S02]  /*0100*/  IMAD.MOV.U32 R7, RZ, RZ, RZ ;  /* 0x000000ffff077224 */ /* 0x000fe400078e00ff */
[----:B----4-:R-:W-:-:S05]  /*0110*/  IMAD.WIDE R4, R9, 0x4, R4 ;  /* 0x0000000409047825 */ /* 0x010fca00078e0204 */
[----:B------:R-:W2:Y:S04]  /*0120*/  @!P1 LDG.E.EL R7, desc[UR4][R4.64] ;  /* 0x0000000404079981 */ /* 0x000ea8000c2e1900 */
[----:B------:R-:W2:Y:S02]  /*0130*/  @!P1 LDG.E R0, desc[UR4][R2.64] ;  /* 0x0000000402009981 */ /* 0x000ea4000c1e1900 */
[----:B--2---:R-:W-:Y:S01]  /*0140*/  FSETP.GT.AND P0, PT, R0, -R7, PT ;  /* 0x800000070000720b */ /* 0x004fe20003f04000 */
[----:B------:R-:W-:-:S12]  /*0150*/  FADD R7, R7, R0 ;  /* 0x0000000007077221 */ /* 0x000fd80000000000 */
[----:B------:R-:W-:Y:S01]  /*0160*/  @!P0 FMUL R7, R7, 0.20000000298023223877 ;  /* 0x3e4ccccd07078820 */ /* 0x000fe20000400000 */
[----:B------:R-:W-:Y:S06]  /*0170*/  @P1 EXIT ;  /* 0x000000000000194d */ /* 0x000fec0003800000 */
[----:B------:R-:W-:Y:S01]  /*0180*/  STG.E desc[UR4][R2.64], R7 ;  /* 0x0000000702007986 */ /* 0x000fe2000c101904 */
[----:B------:R-:W-:Y:S05]  /*0190*/  EXIT ;  /* 0x000000000000794d */ /* 0x000fea0003800000 */
.L_x_0:
[----:B------:R-:W-:-:S00]  /*01a0*/  BRA `(.L_x_0) ;  /* 0xfffffffc00fc7947 */ /* 0x000fc0000383ffff */
[----:B------:R-:W-:-:S00]  /*01b0*/  NOP ;  /* 0x0000000000007918 */ /* 0x000fc00000000000 */
        /* <DEDUP_REMOVED lines=12> */
.L_x_1:


//--------------------- .nv.constant0.triton_poi_fused_convolution_leaky_relu_8 --------------------------
	.section	.nv.constant0.triton_poi_fused_convolution_leaky_relu_8,"a",@progbits
	.sectionflags	@""
	.align	4
.nv.constant0.triton_poi_fused_convolution_leaky_relu_8:
	.zero		548
